//
// Generated by NVIDIA NVVM Compiler
//
// Compiler Build ID: CL-36424714
// Cuda compilation tools, release 13.0, V13.0.88
// Based on NVVM 20.0.0
//

.version 9.0
.target sm_100
.address_size 64

	// .globl	_Z15tanh_activationPfi

.visible .entry _Z15tanh_activationPfi(
	.param .u64 .ptr .align 1 _Z15tanh_activationPfi_param_0,
	.param .u32 _Z15tanh_activationPfi_param_1
)
{
	.reg .pred 	%p<2>;
	.reg .b32 	%r<10>;
	.reg .b32 	%f<27>;
	.reg .b64 	%rd<5>;

	ld.param.u64 	%rd1, [_Z15tanh_activationPfi_param_0];
	ld.param.u32 	%r2, [_Z15tanh_activationPfi_param_1];
	mov.u32 	%r3, %tid.x;
	mov.u32 	%r4, %ctaid.x;
	mov.u32 	%r5, %ntid.x;
	mad.lo.s32 	%r1, %r4, %r5, %r3;
	setp.ge.s32 	%p1, %r1, %r2;
	@%p1 bra 	$L__BB0_2;
	cvta.to.global.u64 	%rd2, %rd1;
	mul.wide.s32 	%rd3, %r1, 4;
	add.s64 	%rd4, %rd2, %rd3;
	ld.global.f32 	%f1, [%rd4];
	fma.rn.f32 	%f2, %f1, 0f3BBB989D, 0f3F000000;
	cvt.sat.f32.f32 	%f3, %f2;
	mov.f32 	%f4, 0f4B400001;
	mov.f32 	%f5, 0f437C0000;
	fma.rm.f32 	%f6, %f3, %f5, %f4;
	add.f32 	%f7, %f6, 0fCB40007F;
	neg.f32 	%f8, %f7;
	fma.rn.f32 	%f9, %f1, 0f3FB8AA3B, %f8;
	fma.rn.f32 	%f10, %f1, 0f32A57060, %f9;
	mov.b32 	%r6, %f6;
	shl.b32 	%r7, %r6, 23;
	mov.b32 	%f11, %r7;
	ex2.approx.ftz.f32 	%f12, %f10;
	mul.f32 	%f13, %f12, %f11;
	fma.rn.f32 	%f14, %f1, 0fBBBB989D, 0f3F000000;
	cvt.sat.f32.f32 	%f15, %f14;
	fma.rm.f32 	%f16, %f15, %f5, %f4;
	add.f32 	%f17, %f16, 0fCB40007F;
	neg.f32 	%f18, %f17;
	fma.rn.f32 	%f19, %f1, 0fBFB8AA3B, %f18;
	fma.rn.f32 	%f20, %f1, 0fB2A57060, %f19;
	mov.b32 	%r8, %f16;
	shl.b32 	%r9, %r8, 23;
	mov.b32 	%f21, %r9;
	ex2.approx.ftz.f32 	%f22, %f20;
	mul.f32 	%f23, %f22, %f21;
	sub.f32 	%f24, %f13, %f23;
	add.f32 	%f25, %f13, %f23;
	div.rn.f32 	%f26, %f24, %f25;
	st.global.f32 	[%rd4], %f26;
$L__BB0_2:
	ret;

}


// ===== COMPILED SASS (sm_100) =====

	.target	sm_100

	.elftype	@"ET_EXEC"


//--------------------- .note.nv.tkinfo           --------------------------
	.section	.note.nv.tkinfo,"",@"SHT_NOTE"
	.sectionflags	@"SHF_NOTE_NV_TKINFO"
	.tkinfo
        /*0018*/ 	.word	0x00000002
        /*0030*/ 	.string	""
        /*0030*/ 	.string	"ptxas"
        /*0030*/ 	.string	"Cuda compilation tools, release 13.0, V13.0.88"
        /*0030*/ 	.string	"Build cuda_13.0.r13.0/compiler.36424714_0"
        /*0030*/ 	.string	"-arch sm_100 -m 64 "



//--------------------- .note.nv.cuinfo           --------------------------
	.section	.note.nv.cuinfo,"",@"SHT_NOTE"
	.sectionflags	@"SHF_NOTE_NV_CUINFO"
        /*0018*/ 	.short	0x0002
        /*001a*/ 	.short	0x0064
        /*001c*/ 	.short	0x0082
	.zero		2


//--------------------- .nv.info                  --------------------------
	.section	.nv.info,"",@"SHT_CUDA_INFO"
	.align	4


	//----- nvinfo : EIATTR_REGCOUNT
	.align		4
        /*0000*/ 	.byte	0x04, 0x2f
        /*0002*/ 	.short	(.L_1 - .L_0)
	.align		4
.L_0:
        /*0004*/ 	.word	index@(_Z15tanh_activationPfi)
        /*0008*/ 	.word	0x00000012


	//----- nvinfo : EIATTR_FRAME_SIZE
	.align		4
.L_1:
        /*000c*/ 	.byte	0x04, 0x11
        /*000e*/ 	.short	(.L_3 - .L_2)
	.align		4
.L_2:
        /*0010*/ 	.word	index@($__internal_0_$__cuda_sm3x_div_rn_noftz_f32_slowpath)
        /*0014*/ 	.word	0x00000000


	//----- nvinfo : EIATTR_FRAME_SIZE
	.align		4
.L_3:
        /*0018*/ 	.byte	0x04, 0x11
        /*001a*/ 	.short	(.L_5 - .L_4)
	.align		4
.L_4:
        /*001c*/ 	.word	index@(_Z15tanh_activationPfi)
        /*0020*/ 	.word	0x00000000


	//----- nvinfo : EIATTR_MIN_STACK_SIZE
	.align		4
.L_5:
        /*0024*/ 	.byte	0x04, 0x12
        /*0026*/ 	.short	(.L_7 - .L_6)
	.align		4
.L_6:
        /*0028*/ 	.word	index@(_Z15tanh_activationPfi)
        /*002c*/ 	.word	0x00000000
.L_7:


//--------------------- .nv.compat                --------------------------
	.section	.nv.compat,"",@"SHT_CUDA_COMPAT_INFO"
	.align	4
        /*0000*/ 	.byte	0x02, 0x09, 0x00, 0x00, 0x02, 0x02, 0x01, 0x00, 0x02, 0x05, 0x05, 0x00, 0x03, 0x07, 0x01, 0x01
        /*0010*/ 	.byte	0x02, 0x03, 0x00, 0x00, 0x02, 0x06, 0x01, 0x00, 0x04, 0x0b, 0x08, 0x00, 0x01, 0x00, 0x00, 0x00
        /*0020*/ 	.byte	0x00, 0x00, 0x00, 0x00


//--------------------- .nv.info._Z15tanh_activationPfi --------------------------
	.section	.nv.info._Z15tanh_activationPfi,"",@"SHT_CUDA_INFO"
	.sectionflags	@""
	.align	4


	//----- nvinfo : EIATTR_CUDA_API_VERSION
	.align		4
        /*0000*/ 	.byte	0x04, 0x37
        /*0002*/ 	.short	(.L_9 - .L_8)
.L_8:
        /*0004*/ 	.word	0x00000082


	//----- nvinfo : EIATTR_KPARAM_INFO
	.align		4
.L_9:
        /*0008*/ 	.byte	0x04, 0x17
        /*000a*/ 	.short	(.L_11 - .L_10)
.L_10:
        /*000c*/ 	.word	0x00000000
        /*0010*/ 	.short	0x0001
        /*0012*/ 	.short	0x0008
        /*0014*/ 	.byte	0x00, 0xf0, 0x11, 0x00


	//----- nvinfo : EIATTR_KPARAM_INFO
	.align		4
.L_11:
        /*0018*/ 	.byte	0x04, 0x17
        /*001a*/ 	.short	(.L_13 - .L_12)
.L_12:
        /*001c*/ 	.word	0x00000000
        /*0020*/ 	.short	0x0000
        /*0022*/ 	.short	0x0000
        /*0024*/ 	.byte	0x00, 0xf5, 0x21, 0x00


	//----- nvinfo : EIATTR_SPARSE_MMA_MASK
	.align		4
.L_13:
        /*0028*/ 	.byte	0x03, 0x50
        /*002a*/ 	.short	0x0000


	//----- nvinfo : EIATTR_MAXREG_COUNT
	.align		4
        /*002c*/ 	.byte	0x03, 0x1b
        /*002e*/ 	.short	0x00ff


	//----- nvinfo : EIATTR_MERCURY_ISA_VERSION
	.align		4
        /*0030*/ 	.byte	0x03, 0x5f
        /*0032*/ 	.short	0x0101


	//----- nvinfo : EIATTR_VRC_CTA_INIT_COUNT
	.align		4
        /*0034*/ 	.byte	0x02, 0x4a
	.zero		1
	.zero		1


	//----- nvinfo : EIATTR_EXIT_INSTR_OFFSETS
	.align		4
        /*0038*/ 	.byte	0x04, 0x1c
        /*003a*/ 	.short	(.L_15 - .L_14)


	//   ....[0]....
.L_14:
        /*003c*/ 	.word	0x00000070


	//   ....[1]....
        /*0040*/ 	.word	0x000002d0


	//----- nvinfo : EIATTR_CRS_STACK_SIZE
	.align		4
.L_15:
        /*0044*/ 	.byte	0x04, 0x1e
        /*0046*/ 	.short	(.L_17 - .L_16)
.L_16:
        /*0048*/ 	.word	0x00000000


	//----- nvinfo : EIATTR_CBANK_PARAM_SIZE
	.align		4
.L_17:
        /*004c*/ 	.byte	0x03, 0x19
        /*004e*/ 	.short	0x000c


	//----- nvinfo : EIATTR_PARAM_CBANK
	.align		4
        /*0050*/ 	.byte	0x04, 0x0a
        /*0052*/ 	.short	(.L_19 - .L_18)
	.align		4
.L_18:
        /*0054*/ 	.word	index@(.nv.constant0._Z15tanh_activationPfi)
        /*0058*/ 	.short	0x0380
        /*005a*/ 	.short	0x000c


	//----- nvinfo : EIATTR_SW_WAR
	.align		4
.L_19:
        /*005c*/ 	.byte	0x04, 0x36
        /*005e*/ 	.short	(.L_21 - .L_20)
.L_20:
        /*0060*/ 	.word	0x00000008
.L_21:


//--------------------- .nv.callgraph             --------------------------
	.section	.nv.callgraph,"",@"SHT_CUDA_CALLGRAPH"
	.align	4
	.sectionentsize	8
	.align		4
        /*0000*/ 	.word	0x00000000
	.align		4
        /*0004*/ 	.word	0xffffffff
	.align		4
        /*0008*/ 	.word	0x00000000
	.align		4
        /*000c*/ 	.word	0xfffffffe
	.align		4
        /*0010*/ 	.word	0x00000000
	.align		4
        /*0014*/ 	.word	0xfffffffd
	.align		4
        /*0018*/ 	.word	0x00000000
	.align		4
        /*001c*/ 	.word	0xfffffffc


//--------------------- .text._Z15tanh_activationPfi --------------------------
	.section	.text._Z15tanh_activationPfi,"ax",@progbits
	.align	128
        .global         _Z15tanh_activationPfi
        .type           _Z15tanh_activationPfi,@function
        .size           _Z15tanh_activationPfi,(.L_x_14 - _Z15tanh_activationPfi)
        .other          _Z15tanh_activationPfi,@"STO_CUDA_ENTRY STV_DEFAULT"
_Z15tanh_activationPfi:
.text._Z15tanh_activationPfi:
[----:B------:R-:W-:Y:S01]  /*0000*/  LDC R1, c[0x0][0x37c] ;  /* 0x0000df00ff017b82 */ /* 0x000fe20000000800 */
[----:B------:R-:W0:Y:S07]  /*0010*/  S2R R3, SR_TID.X ;  /* 0x0000000000037919 */ /* 0x000e2e0000002100 */
[----:B------:R-:W0:Y:S01]  /*0020*/  S2UR UR4, SR_CTAID.X ;  /* 0x00000000000479c3 */ /* 0x000e220000002500 */
[----:B------:R-:W1:Y:S07]  /*0030*/  LDCU UR5, c[0x0][0x388] ;  /* 0x00007100ff0577ac */ /* 0x000e6e0008000800 */
[----:B------:R-:W0:Y:S02]  /*0040*/  LDC R0, c[0x0][0x360] ;  /* 0x0000d800ff007b82 */ /* 0x000e240000000800 */
[----:B0-----:R-:W-:-:S05]  /*0050*/  IMAD R3, R0, UR4, R3 ;  /* 0x0000000400037c24 */ /* 0x001fca000f8e0203 */
[----:B-1----:R-:W-:-:S13]  /*0060*/  ISETP.GE.AND P0, PT, R3, UR5, PT ;  /* 0x0000000503007c0c */ /* 0x002fda000bf06270 */
[----:B------:R-:W-:Y:S05]  /*0070*/  @P0 EXIT ;  /* 0x000000000000094d */ /* 0x000fea0003800000 */
[----:B------:R-:W0:Y:S01]  /*0080*/  LDC.64 R4, c[0x0][0x380] ;  /* 0x0000e000ff047b82 */ /* 0x000e220000000a00 */
[----:B------:R-:W1:Y:S01]  /*0090*/  LDCU.64 UR4, c[0x0][0x358] ;  /* 0x00006b00ff0477ac */ /* 0x000e620008000a00 */
[----:B0-----:R-:W-:-:S05]  /*00a0*/  IMAD.WIDE R4, R3, 0x4, R4 ;  /* 0x0000000403047825 */ /* 0x001fca00078e0204 */
[----:B-1----:R-:W2:Y:S01]  /*00b0*/  LDG.E R0, desc[UR4][R4.64] ;  /* 0x0000000404007981 */ /* 0x002ea2000c1e1900 */
[----:B------:R-:W-:Y:S01]  /*00c0*/  IMAD.MOV.U32 R3, RZ, RZ, 0x3bbb989d ;  /* 0x3bbb989dff037424 */ /* 0x000fe200078e00ff */
[----:B------:R-:W-:Y:S01]  /*00d0*/  BSSY.RECONVERGENT B0, `(.L_x_0) ;  /* 0x000001e000007945 */ /* 0x000fe20003800200 */
[----:B------:R-:W-:Y:S02]  /*00e0*/  IMAD.MOV.U32 R7, RZ, RZ, 0x437c0000 ;  /* 0x437c0000ff077424 */ /* 0x000fe400078e00ff */
[----:B--2---:R-:W-:-:S04]  /*00f0*/  FFMA.SAT R2, R0, -R3, 0.5 ;  /* 0x3f00000000027423 */ /* 0x004fc80000002803 */
[----:B------:R-:W-:Y:S01]  /*0100*/  FFMA.RM R6, R2, R7, 12582913 ;  /* 0x4b40000102067423 */ /* 0x000fe20000004007 */
[----:B------:R-:W-:-:S03]  /*0110*/  FFMA.SAT R2, R0, R3, 0.5 ;  /* 0x3f00000000027423 */ /* 0x000fc60000002003 */
[----:B------:R-:W-:Y:S01]  /*0120*/  FADD R3, R6, -12583039 ;  /* 0xcb40007f06037421 */ /* 0x000fe20000000000 */
[----:B------:R-:W-:Y:S01]  /*0130*/  FFMA.RM R2, R2, R7, 12582913 ;  /* 0x4b40000102027423 */ /* 0x000fe20000004007 */
[----:B------:R-:W-:Y:S02]  /*0140*/  IMAD.SHL.U32 R6, R6, 0x800000, RZ ;  /* 0x0080000006067824 */ /* 0x000fe400078e00ff */
[----:B------:R-:W-:Y:S01]  /*0150*/  FFMA R7, R0, -1.4426950216293334961, -R3 ;  /* 0xbfb8aa3b00077823 */ /* 0x000fe20000000803 */
[----:B------:R-:W-:-:S03]  /*0160*/  FADD R3, R2, -12583039 ;  /* 0xcb40007f02037421 */ /* 0x000fc60000000000 */
[C---:B------:R-:W-:Y:S01]  /*0170*/  FFMA R7, R0.reuse, -1.925963033500011079e-08, R7 ;  /* 0xb2a5706000077823 */ /* 0x040fe20000000007 */
[----:B------:R-:W-:-:S04]  /*0180*/  FFMA R3, R0, 1.4426950216293334961, -R3 ;  /* 0x3fb8aa3b00037823 */ /* 0x000fc80000000803 */
[----:B------:R-:W-:Y:S01]  /*0190*/  FFMA R3, R0, 1.925963033500011079e-08, R3 ;  /* 0x32a5706000037823 */ /* 0x000fe20000000003 */
[----:B------:R-:W0:Y:S01]  /*01a0*/  MUFU.EX2 R7, R7 ;  /* 0x0000000700077308 */ /* 0x000e220000000800 */
[----:B------:R-:W-:-:S07]  /*01b0*/  IMAD.SHL.U32 R0, R2, 0x800000, RZ ;  /* 0x0080000002007824 */ /* 0x000fce00078e00ff */
[----:B------:R-:W1:Y:S01]  /*01c0*/  MUFU.EX2 R3, R3 ;  /* 0x0000000300037308 */ /* 0x000e620000000800 */
[----:B0-----:R-:W-:-:S04]  /*01d0*/  FMUL R9, R6, R7 ;  /* 0x0000000706097220 */ /* 0x001fc80000400000 */
[CCC-:B-1----:R-:W-:Y:S01]  /*01e0*/  FFMA R11, R0.reuse, R3.reuse, R9.reuse ;  /* 0x00000003000b7223 */ /* 0x1c2fe20000000009 */
[----:B------:R-:W-:-:S03]  /*01f0*/  FFMA R0, R0, R3, -R9 ;  /* 0x0000000300007223 */ /* 0x000fc60000000809 */
[----:B------:R-:W0:Y:S08]  /*0200*/  MUFU.RCP R2, R11 ;  /* 0x0000000b00027308 */ /* 0x000e300000001000 */
[----:B------:R-:W1:Y:S01]  /*0210*/  FCHK P0, R0, R11 ;  /* 0x0000000b00007302 */ /* 0x000e620000000000 */
[----:B0-----:R-:W-:-:S04]  /*0220*/  FFMA R13, -R11, R2, 1 ;  /* 0x3f8000000b0d7423 */ /* 0x001fc80000000102 */
[----:B------:R-:W-:-:S04]  /*0230*/  FFMA R13, R2, R13, R2 ;  /* 0x0000000d020d7223 */ /* 0x000fc80000000002 */
[----:B------:R-:W-:-:S04]  /*0240*/  FFMA R2, R0, R13, RZ ;  /* 0x0000000d00027223 */ /* 0x000fc800000000ff */
[----:B------:R-:W-:-:S04]  /*0250*/  FFMA R3, -R11, R2, R0 ;  /* 0x000000020b037223 */ /* 0x000fc80000000100 */
[----:B------:R-:W-:Y:S01]  /*0260*/  FFMA R3, R13, R3, R2 ;  /* 0x000000030d037223 */ /* 0x000fe20000000002 */
[----:B-1----:R-:W-:Y:S06]  /*0270*/  @!P0 BRA `(.L_x_1) ;  /* 0x00000000000c8947 */ /* 0x002fec0003800000 */
[----:B------:R-:W-:-:S07]  /*0280*/  MOV R2, 0x2a0 ;  /* 0x000002a000027802 */ /* 0x000fce0000000f00 */
[----:B------:R-:W-:Y:S05]  /*0290*/  CALL.REL.NOINC `($__internal_0_$__cuda_sm3x_div_rn_noftz_f32_slowpath) ;  /* 0x0000000000107944 */ /* 0x000fea0003c00000 */
[----:B------:R-:W-:-:S07]  /*02a0*/  MOV R3, R0 ;  /* 0x0000000000037202 */ /* 0x000fce0000000f00 */
.L_x_1:
[----:B------:R-:W-:Y:S05]  /*02b0*/  BSYNC.RECONVERGENT B0 ;  /* 0x0000000000007941 */ /* 0x000fea0003800200 */
.L_x_0:
[----:B------:R-:W-:Y:S01]  /*02c0*/  STG.E desc[UR4][R4.64], R3 ;  /* 0x0000000304007986 */ /* 0x000fe2000c101904 */
[----:B------:R-:W-:Y:S05]  /*02d0*/  EXIT ;  /* 0x000000000000794d */ /* 0x000fea0003800000 */
        .weak           $__internal_0_$__cuda_sm3x_div_rn_noftz_f32_slowpath
        .type           $__internal_0_$__cuda_sm3x_div_rn_noftz_f32_slowpath,@function
        .size           $__internal_0_$__cuda_sm3x_div_rn_noftz_f32_slowpath,(.L_x_14 - $__internal_0_$__cuda_sm3x_div_rn_noftz_f32_slowpath)
$__internal_0_$__cuda_sm3x_div_rn_noftz_f32_slowpath:
[----:B------:R-:W-:Y:S01]  /*02e0*/  SHF.R.U32.HI R6, RZ, 0x17, R11 ;  /* 0x00000017ff067819 */ /* 0x000fe2000001160b */
[----:B------:R-:W-:Y:S01]  /*02f0*/  BSSY.RECONVERGENT B1, `(.L_x_2) ;  /* 0x0000064000017945 */ /* 0x000fe20003800200 */
[--C-:B------:R-:W-:Y:S01]  /*0300*/  SHF.R.U32.HI R3, RZ, 0x17, R0.reuse ;  /* 0x00000017ff037819 */ /* 0x100fe20000011600 */
[----:B------:R-:W-:Y:S01]  /*0310*/  IMAD.MOV.U32 R8, RZ, RZ, R0 ;  /* 0x000000ffff087224 */ /* 0x000fe200078e0000 */
[----:B------:R-:W-:Y:S02]  /*0320*/  LOP3.LUT R7, R6, 0xff, RZ, 0xc0, !PT ;  /* 0x000000ff06077812 */ /* 0x000fe400078ec0ff */
[----:B------:R-:W-:-:S03]  /*0330*/  LOP3.LUT R6, R3, 0xff, RZ, 0xc0, !PT ;  /* 0x000000ff03067812 */ /* 0x000fc600078ec0ff */
[----:B------:R-:W-:Y:S02]  /*0340*/  VIADD R12, R7, 0xffffffff ;  /* 0xffffffff070c7836 */ /* 0x000fe40000000000 */
[----:B------:R-:W-:-:S03]  /*0350*/  VIADD R10, R6, 0xffffffff ;  /* 0xffffffff060a7836 */ /* 0x000fc60000000000 */
[----:B------:R-:W-:-:S04]  /*0360*/  ISETP.GT.U32.AND P0, PT, R12, 0xfd, PT ;  /* 0x000000fd0c00780c */ /* 0x000fc80003f04070 */
[----:B------:R-:W-:-:S13]  /*0370*/  ISETP.GT.U32.OR P0, PT, R10, 0xfd, P0 ;  /* 0x000000fd0a00780c */ /* 0x000fda0000704470 */
[----:B------:R-:W-:Y:S01]  /*0380*/  @!P0 MOV R9, RZ ;  /* 0x000000ff00098202 */ /* 0x000fe20000000f00 */
[----:B------:R-:W-:Y:S06]  /*0390*/  @!P0 BRA `(.L_x_3) ;  /* 0x0000000000608947 */ /* 0x000fec0003800000 */
[----:B------:R-:W-:Y:S01]  /*03a0*/  FSETP.GTU.FTZ.AND P0, PT, |R0|, +INF , PT ;  /* 0x7f8000000000780b */ /* 0x000fe20003f1c200 */
[----:B------:R-:W-:Y:S01]  /*03b0*/  IMAD.MOV.U32 R3, RZ, RZ, R11 ;  /* 0x000000ffff037224 */ /* 0x000fe200078e000b */
[----:B------:R-:W-:-:S04]  /*03c0*/  FSETP.GTU.FTZ.AND P1, PT, |R11|, +INF , PT ;  /* 0x7f8000000b00780b */ /* 0x000fc80003f3c200 */
[----:B------:R-:W-:-:S13]  /*03d0*/  PLOP3.LUT P0, PT, P0, P1, PT, 0xf8, 0x8f ;  /* 0x00000000008f781c */ /* 0x000fda0000703f70 */
[----:B------:R-:W-:Y:S05]  /*03e0*/  @P0 BRA `(.L_x_4) ;  /* 0x00000004004c0947 */ /* 0x000fea0003800000 */
[----:B------:R-:W-:-:S13]  /*03f0*/  LOP3.LUT P0, RZ, R11, 0x7fffffff, R8, 0xc8, !PT ;  /* 0x7fffffff0bff7812 */ /* 0x000fda000780c808 */
[----:B------:R-:W-:Y:S05]  /*0400*/  @!P0 BRA `(.L_x_5) ;  /* 0x00000004003c8947 */ /* 0x000fea0003800000 */
[C---:B------:R-:W-:Y:S02]  /*0410*/  FSETP.NEU.FTZ.AND P2, PT, |R0|.reuse, +INF , PT ;  /* 0x7f8000000000780b */ /* 0x040fe40003f5d200 */
[----:B------:R-:W-:Y:S02]  /*0420*/  FSETP.NEU.FTZ.AND P1, PT, |R3|, +INF , PT ;  /* 0x7f8000000300780b */ /* 0x000fe40003f3d200 */
[----:B------:R-:W-:-:S11]  /*0430*/  FSETP.NEU.FTZ.AND P0, PT, |R0|, +INF , PT ;  /* 0x7f8000000000780b */ /* 0x000fd60003f1d200 */
[----:B------:R-:W-:Y:S05]  /*0440*/  @!P1 BRA !P2, `(.L_x_5) ;  /* 0x00000004002c9947 */ /* 0x000fea0005000000 */
[----:B------:R-:W-:-:S04]  /*0450*/  LOP3.LUT P2, RZ, R8, 0x7fffffff, RZ, 0xc0, !PT ;  /* 0x7fffffff08ff7812 */ /* 0x000fc8000784c0ff */
[----:B------:R-:W-:-:S13]  /*0460*/  PLOP3.LUT P1, PT, P1, P2, PT, 0x2f, 0xf2 ;  /* 0x0000000000f2781c */ /* 0x000fda0000f24577 */
[----:B------:R-:W-:Y:S05]  /*0470*/  @P1 BRA `(.L_x_6) ;  /* 0x0000000400181947 */ /* 0x000fea0003800000 */
[----:B------:R-:W-:-:S04]  /*0480*/  LOP3.LUT P1, RZ, R11, 0x7fffffff, RZ, 0xc0, !PT ;  /* 0x7fffffff0bff7812 */ /* 0x000fc8000782c0ff */
[----:B------:R-:W-:-:S13]  /*0490*/  PLOP3.LUT P0, PT, P0, P1, PT, 0x2f, 0xf2 ;  /* 0x0000000000f2781c */ /* 0x000fda0000702577 */
[----:B------:R-:W-:Y:S05]  /*04a0*/  @P0 BRA `(.L_x_7) ;  /* 0x0000000400000947 */ /* 0x000fea0003800000 */
[----:B------:R-:W-:Y:S02]  /*04b0*/  ISETP.GE.AND P0, PT, R10, RZ, PT ;  /* 0x000000ff0a00720c */ /* 0x000fe40003f06270 */
[----:B------:R-:W-:-:S11]  /*04c0*/  ISETP.GE.AND P1, PT, R12, RZ, PT ;  /* 0x000000ff0c00720c */ /* 0x000fd60003f26270 */
[----:B------:R-:W-:Y:S02]  /*04d0*/  @P0 IMAD.MOV.U32 R9, RZ, RZ, RZ ;  /* 0x000000ffff090224 */ /* 0x000fe400078e00ff */
[----:B------:R-:W-:Y:S01]  /*04e0*/  @!P0 FFMA R8, R0, 1.84467440737095516160e+19, RZ ;  /* 0x5f80000000088823 */ /* 0x000fe200000000ff */
[----:B------:R-:W-:Y:S02]  /*04f0*/  @!P0 IMAD.MOV.U32 R9, RZ, RZ, -0x40 ;  /* 0xffffffc0ff098424 */ /* 0x000fe400078e00ff */
[----:B------:R-:W-:-:S03]  /*0500*/  @!P1 FFMA R11, R3, 1.84467440737095516160e+19, RZ ;  /* 0x5f800000030b9823 */ /* 0x000fc600000000ff */
[----:B------:R-:W-:-:S07]  /*0510*/  @!P1 IADD3 R9, PT, PT, R9, 0x40, RZ ;  /* 0x0000004009099810 */ /* 0x000fce0007ffe0ff */
.L_x_3:
[----:B------:R-:W-:Y:S01]  /*0520*/  LEA R0, R7, 0xc0800000, 0x17 ;  /* 0xc080000007007811 */ /* 0x000fe200078eb8ff */
[----:B------:R-:W-:Y:S01]  /*0530*/  VIADD R6, R6, 0xffffff81 ;  /* 0xffffff8106067836 */ /* 0x000fe20000000000 */
[----:B------:R-:W-:Y:S03]  /*0540*/  BSSY.RECONVERGENT B2, `(.L_x_8) ;  /* 0x0000035000027945 */ /* 0x000fe60003800200 */
[----:B------:R-:W-:Y:S02]  /*0550*/  IMAD.IADD R11, R11, 0x1, -R0 ;  /* 0x000000010b0b7824 */ /* 0x000fe400078e0a00 */
[C---:B------:R-:W-:Y:S01]  /*0560*/  IMAD R0, R6.reuse, -0x800000, R8 ;  /* 0xff80000006007824 */ /* 0x040fe200078e0208 */
[----:B------:R-:W-:Y:S01]  /*0570*/  IADD3 R6, PT, PT, R6, 0x7f, -R7 ;  /* 0x0000007f06067810 */ /* 0x000fe20007ffe807 */
[----:B------:R-:W0:Y:S01]  /*0580*/  MUFU.RCP R3, R11 ;  /* 0x0000000b00037308 */ /* 0x000e220000001000 */
[----:B------:R-:W-:-:S03]  /*0590*/  FADD.FTZ R13, -R11, -RZ ;  /* 0x800000ff0b0d7221 */ /* 0x000fc60000010100 */
[----:B------:R-:W-:Y:S02]  /*05a0*/  IMAD.IADD R6, R6, 0x1, R9 ;  /* 0x0000000106067824 */ /* 0x000fe400078e0209 */
[----:B0-----:R-:W-:-:S04]  /*05b0*/  FFMA R10, R3, R13, 1 ;  /* 0x3f800000030a7423 */ /* 0x001fc8000000000d */
[----:B------:R-:W-:-:S04]  /*05c0*/  FFMA R10, R3, R10, R3 ;  /* 0x0000000a030a7223 */ /* 0x000fc80000000003 */
[----:B------:R-:W-:-:S04]  /*05d0*/  FFMA R3, R0, R10, RZ ;  /* 0x0000000a00037223 */ /* 0x000fc800000000ff */
[----:B------:R-:W-:-:S04]  /*05e0*/  FFMA R8, R13, R3, R0 ;  /* 0x000000030d087223 */ /* 0x000fc80000000000 */
[----:B------:R-:W-:-:S04]  /*05f0*/  FFMA R15, R10, R8, R3 ;  /* 0x000000080a0f7223 */ /* 0x000fc80000000003 */
[----:B------:R-:W-:-:S04]  /*0600*/  FFMA R8, R13, R15, R0 ;  /* 0x0000000f0d087223 */ /* 0x000fc80000000000 */
[----:B------:R-:W-:-:S05]  /*0610*/  FFMA R0, R10, R8, R15 ;  /* 0x000000080a007223 */ /* 0x000fca000000000f */
[----:B------:R-:W-:-:S04]  /*0620*/  SHF.R.U32.HI R3, RZ, 0x17, R0 ;  /* 0x00000017ff037819 */ /* 0x000fc80000011600 */
[----:B------:R-:W-:-:S04]  /*0630*/  LOP3.LUT R3, R3, 0xff, RZ, 0xc0, !PT ;  /* 0x000000ff03037812 */ /* 0x000fc800078ec0ff */
[----:B------:R-:W-:-:S05]  /*0640*/  IADD3 R9, PT, PT, R3, R6, RZ ;  /* 0x0000000603097210 */ /* 0x000fca0007ffe0ff */
[----:B------:R-:W-:-:S05]  /*0650*/  VIADD R3, R9, 0xffffffff ;  /* 0xffffffff09037836 */ /* 0x000fca0000000000 */
[----:B------:R-:W-:-:S13]  /*0660*/  ISETP.GE.U32.AND P0, PT, R3, 0xfe, PT ;  /* 0x000000fe0300780c */ /* 0x000fda0003f06070 */
[----:B------:R-:W-:Y:S05]  /*0670*/  @!P0 BRA `(.L_x_9) ;  /* 0x0000000000808947 */ /* 0x000fea0003800000 */
[----:B------:R-:W-:-:S13]  /*0680*/  ISETP.GT.AND P0, PT, R9, 0xfe, PT ;  /* 0x000000fe0900780c */ /* 0x000fda0003f04270 */
[----:B------:R-:W-:Y:S05]  /*0690*/  @P0 BRA `(.L_x_10) ;  /* 0x00000000006c0947 */ /* 0x000fea0003800000 */
[----:B------:R-:W-:-:S13]  /*06a0*/  ISETP.GE.AND P0, PT, R9, 0x1, PT ;  /* 0x000000010900780c */ /* 0x000fda0003f06270 */
[----:B------:R-:W-:Y:S05]  /*06b0*/  @P0 BRA `(.L_x_11) ;  /* 0x0000000000740947 */ /* 0x000fea0003800000 */
[----:B------:R-:W-:Y:S02]  /*06c0*/  ISETP.GE.AND P0, PT, R9, -0x18, PT ;  /* 0xffffffe80900780c */ /* 0x000fe40003f06270 */
[----:B------:R-:W-:-:S11]  /*06d0*/  LOP3.LUT R0, R0, 0x80000000, RZ, 0xc0, !PT ;  /* 0x8000000000007812 */ /* 0x000fd600078ec0ff */
[----:B------:R-:W-:Y:S05]  /*06e0*/  @!P0 BRA `(.L_x_11) ;  /* 0x0000000000688947 */ /* 0x000fea0003800000 */
[CCC-:B------:R-:W-:Y:S01]  /*06f0*/  FFMA.RZ R3, R10.reuse, R8.reuse, R15.reuse ;  /* 0x000000080a037223 */ /* 0x1c0fe2000000c00f */
[CCC-:B------:R-:W-:Y:S01]  /*0700*/  FFMA.RM R6, R10.reuse, R8.reuse, R15.reuse ;  /* 0x000000080a067223 */ /* 0x1c0fe2000000400f */
[C---:B------:R-:W-:Y:S02]  /*0710*/  ISETP.NE.AND P2, PT, R9.reuse, RZ, PT ;  /* 0x000000ff0900720c */ /* 0x040fe40003f45270 */
[----:B------:R-:W-:Y:S02]  /*0720*/  ISETP.NE.AND P1, PT, R9, RZ, PT ;  /* 0x000000ff0900720c */ /* 0x000fe40003f25270 */
[----:B------:R-:W-:Y:S01]  /*0730*/  LOP3.LUT R7, R3, 0x7fffff, RZ, 0xc0, !PT ;  /* 0x007fffff03077812 */ /* 0x000fe200078ec0ff */
[----:B------:R-:W-:Y:S01]  /*0740*/  FFMA.RP R3, R10, R8, R15 ;  /* 0x000000080a037223 */ /* 0x000fe2000000800f */
[----:B------:R-:W-:Y:S02]  /*0750*/  VIADD R8, R9, 0x20 ;  /* 0x0000002009087836 */ /* 0x000fe40000000000 */
[----:B------:R-:W-:Y:S01]  /*0760*/  LOP3.LUT R7, R7, 0x800000, RZ, 0xfc, !PT ;  /* 0x0080000007077812 */ /* 0x000fe200078efcff */
[----:B------:R-:W-:Y:S01]  /*0770*/  IMAD.MOV R9, RZ, RZ, -R9 ;  /* 0x000000ffff097224 */ /* 0x000fe200078e0a09 */
[----:B------:R-:W-:-:S02]  /*0780*/  FSETP.NEU.FTZ.AND P0, PT, R3, R6, PT ;  /* 0x000000060300720b */ /* 0x000fc40003f1d000 */
[----:B------:R-:W-:Y:S02]  /*0790*/  SHF.L.U32 R8, R7, R8, RZ ;  /* 0x0000000807087219 */ /* 0x000fe400000006ff */
[----:B------:R-:W-:Y:S02]  /*07a0*/  SEL R6, R9, RZ, P2 ;  /* 0x000000ff09067207 */ /* 0x000fe40001000000 */
[----:B------:R-:W-:Y:S02]  /*07b0*/  ISETP.NE.AND P1, PT, R8, RZ, P1 ;  /* 0x000000ff0800720c */ /* 0x000fe40000f25270 */
[----:B------:R-:W-:Y:S02]  /*07c0*/  SHF.R.U32.HI R6, RZ, R6, R7 ;  /* 0x00000006ff067219 */ /* 0x000fe40000011607 */
[----:B------:R-:W-:Y:S02]  /*07d0*/  PLOP3.LUT P0, PT, P0, P1, PT, 0xf8, 0x8f ;  /* 0x00000000008f781c */ /* 0x000fe40000703f70 */
[----:B------:R-:W-:-:S02]  /*07e0*/  SHF.R.U32.HI R8, RZ, 0x1, R6 ;  /* 0x00000001ff087819 */ /* 0x000fc40000011606 */
[----:B------:R-:W-:-:S04]  /*07f0*/  SEL R3, RZ, 0x1, !P0 ;  /* 0x00000001ff037807 */ /* 0x000fc80004000000 */
[----:B------:R-:W-:-:S04]  /*0800*/  LOP3.LUT R3, R3, 0x1, R8, 0xf8, !PT ;  /* 0x0000000103037812 */ /* 0x000fc800078ef808 */
[----:B------:R-:W-:-:S04]  /*0810*/  LOP3.LUT R3, R3, R6, RZ, 0xc0, !PT ;  /* 0x0000000603037212 */ /* 0x000fc800078ec0ff */
[----:B------:R-:W-:-:S04]  /*0820*/  IADD3 R3, PT, PT, R8, R3, RZ ;  /* 0x0000000308037210 */ /* 0x000fc80007ffe0ff */
[----:B------:R-:W-:Y:S01]  /*0830*/  LOP3.LUT R0, R3, R0, RZ, 0xfc, !PT ;  /* 0x0000000003007212 */ /* 0x000fe200078efcff */
[----:B------:R-:W-:Y:S06]  /*0840*/  BRA `(.L_x_11) ;  /* 0x0000000000107947 */ /* 0x000fec0003800000 */
.L_x_10:
[----:B------:R-:W-:-:S04]  /*0850*/  LOP3.LUT R0, R0, 0x80000000, RZ, 0xc0, !PT ;  /* 0x8000000000007812 */ /* 0x000fc800078ec0ff */
[----:B------:R-:W-:Y:S01]  /*0860*/  LOP3.LUT R0, R0, 0x7f800000, RZ, 0xfc, !PT ;  /* 0x7f80000000007812 */ /* 0x000fe200078efcff */
[----:B------:R-:W-:Y:S06]  /*0870*/  BRA `(.L_x_11) ;  /* 0x0000000000047947 */ /* 0x000fec0003800000 */
.L_x_9:
[----:B------:R-:W-:-:S07]  /*0880*/  IMAD R0, R6, 0x800000, R0 ;  /* 0x0080000006007824 */ /* 0x000fce00078e0200 */
.L_x_11:
[----:B------:R-:W-:Y:S05]  /*0890*/  BSYNC.RECONVERGENT B2 ;  /* 0x0000000000027941 */ /* 0x000fea0003800200 */
.L_x_8:
[----:B------:R-:W-:Y:S05]  /*08a0*/  BRA `(.L_x_12) ;  /* 0x0000000000207947 */ /* 0x000fea0003800000 */
.L_x_7:
[----:B------:R-:W-:-:S04]  /*08b0*/  LOP3.LUT R0, R11, 0x80000000, R8, 0x48, !PT ;  /* 0x800000000b007812 */ /* 0x000fc800078e4808 */
[----:B------:R-:W-:Y:S01]  /*08c0*/  LOP3.LUT R0, R0, 0x7f800000, RZ, 0xfc, !PT ;  /* 0x7f80000000007812 */ /* 0x000fe200078efcff */
[----:B------:R-:W-:Y:S06]  /*08d0*/  BRA `(.L_x_12) ;  /* 0x0000000000147947 */ /* 0x000fec0003800000 */
.L_x_6:
[----:B------:R-:W-:Y:S01]  /*08e0*/  LOP3.LUT R0, R11, 0x80000000, R8, 0x48, !PT ;  /* 0x800000000b007812 */ /* 0x000fe200078e4808 */
[----:B------:R-:W-:Y:S06]  /*08f0*/  BRA `(.L_x_12) ;  /* 0x00000000000c7947 */ /* 0x000fec0003800000 */
.L_x_5:
[----:B------:R-:W0:Y:S01]  /*0900*/  MUFU.RSQ R0, -QNAN ;  /* 0xffc0000000007908 */ /* 0x000e220000001400 */
[----:B------:R-:W-:Y:S05]  /*0910*/  BRA `(.L_x_12) ;  /* 0x0000000000047947 */ /* 0x000fea0003800000 */
.L_x_4:
[----:B------:R-:W-:-:S07]  /*0920*/  FADD.FTZ R0, R0, R3 ;  /* 0x0000000300007221 */ /* 0x000fce0000010000 */
.L_x_12:
[----:B------:R-:W-:Y:S05]  /*0930*/  BSYNC.RECONVERGENT B1 ;  /* 0x0000000000017941 */ /* 0x000fea0003800200 */
.L_x_2:
[----:B------:R-:W-:-:S04]  /*0940*/  IMAD.MOV.U32 R3, RZ, RZ, 0x0 ;  /* 0x00000000ff037424 */ /* 0x000fc800078e00ff */
[----:B0-----:R-:W-:Y:S05]  /*0950*/  RET.REL.NODEC R2 `(_Z15tanh_activationPfi) ;  /* 0xfffffff402a87950 */ /* 0x001fea0003c3ffff */
.L_x_13:
[----:B------:R-:W-:-:S00]  /*0960*/  BRA `(.L_x_13) ;  /* 0xfffffffc00fc7947 */ /* 0x000fc0000383ffff */
[----:B------:R-:W-:-:S00]  /*0970*/  NOP ;  /* 0x0000000000007918 */ /* 0x000fc00000000000 */
        /* <DEDUP_REMOVED lines=8> */
.L_x_14:


//--------------------- .nv.shared.reserved.0     --------------------------
	.section	.nv.shared.reserved.0,"aw",@nobits
	.weak		__nv_reservedSMEM_offset_0_alias
	.size		__nv_reservedSMEM_offset_0_alias, 0, 64
	.other		__nv_reservedSMEM_offset_0_alias,@"STO_CUDA_RESERVED_SHARED STV_DEFAULT"
__nv_reservedSMEM_offset_0_alias:
	.zero		0
	.zero		64


//--------------------- .nv.constant0._Z15tanh_activationPfi --------------------------
	.section	.nv.constant0._Z15tanh_activationPfi,"a",@progbits
	.sectionflags	@""
	.align	4
.nv.constant0._Z15tanh_activationPfi:
	.zero		908


//--------------------- SYMBOLS --------------------------

	.type		.nv.reservedSmem.offset0,@object
	.size		.nv.reservedSmem.offset0,0x4
